//
// Generated by NVIDIA NVVM Compiler
//
// Compiler Build ID: CL-36424714
// Cuda compilation tools, release 13.0, V13.0.88
// Based on NVVM 20.0.0
//

.version 9.0
.target sm_100
.address_size 64

	// .globl	_Z13singQubitGatePKfPfS0_ii

.visible .entry _Z13singQubitGatePKfPfS0_ii(
	.param .u64 .ptr .align 1 _Z13singQubitGatePKfPfS0_ii_param_0,
	.param .u64 .ptr .align 1 _Z13singQubitGatePKfPfS0_ii_param_1,
	.param .u64 .ptr .align 1 _Z13singQubitGatePKfPfS0_ii_param_2,
	.param .u32 _Z13singQubitGatePKfPfS0_ii_param_3,
	.param .u32 _Z13singQubitGatePKfPfS0_ii_param_4
)
{
	.reg .pred 	%p<3>;
	.reg .b32 	%r<13>;
	.reg .b32 	%f<13>;
	.reg .b64 	%rd<17>;

	ld.param.u64 	%rd4, [_Z13singQubitGatePKfPfS0_ii_param_0];
	ld.param.u64 	%rd5, [_Z13singQubitGatePKfPfS0_ii_param_1];
	ld.param.u64 	%rd6, [_Z13singQubitGatePKfPfS0_ii_param_2];
	ld.param.u32 	%r3, [_Z13singQubitGatePKfPfS0_ii_param_3];
	ld.param.u32 	%r4, [_Z13singQubitGatePKfPfS0_ii_param_4];
	cvta.to.global.u64 	%rd1, %rd5;
	cvta.to.global.u64 	%rd2, %rd4;
	cvta.to.global.u64 	%rd3, %rd6;
	mov.u32 	%r5, %ntid.x;
	mov.u32 	%r6, %ctaid.x;
	mov.u32 	%r7, %tid.x;
	mad.lo.s32 	%r1, %r5, %r6, %r7;
	setp.ge.s32 	%p1, %r1, %r4;
	@%p1 bra 	$L__BB0_4;
	mov.b32 	%r8, 1;
	shl.b32 	%r2, %r8, %r3;
	and.b32  	%r9, %r2, %r1;
	setp.ne.s32 	%p2, %r9, 0;
	@%p2 bra 	$L__BB0_3;
	ld.global.f32 	%f7, [%rd3];
	mul.wide.s32 	%rd12, %r1, 4;
	add.s64 	%rd13, %rd2, %rd12;
	ld.global.f32 	%f8, [%rd13];
	ld.global.f32 	%f9, [%rd3+4];
	or.b32  	%r12, %r2, %r1;
	mul.wide.s32 	%rd14, %r12, 4;
	add.s64 	%rd15, %rd2, %rd14;
	ld.global.f32 	%f10, [%rd15];
	mul.f32 	%f11, %f9, %f10;
	fma.rn.f32 	%f12, %f7, %f8, %f11;
	add.s64 	%rd16, %rd1, %rd12;
	st.global.f32 	[%rd16], %f12;
	bra.uni 	$L__BB0_4;
$L__BB0_3:
	ld.global.f32 	%f1, [%rd3+8];
	not.b32 	%r10, %r2;
	and.b32  	%r11, %r1, %r10;
	mul.wide.s32 	%rd7, %r11, 4;
	add.s64 	%rd8, %rd2, %rd7;
	ld.global.f32 	%f2, [%rd8];
	ld.global.f32 	%f3, [%rd3+12];
	mul.wide.s32 	%rd9, %r1, 4;
	add.s64 	%rd10, %rd2, %rd9;
	ld.global.f32 	%f4, [%rd10];
	mul.f32 	%f5, %f3, %f4;
	fma.rn.f32 	%f6, %f1, %f2, %f5;
	add.s64 	%rd11, %rd1, %rd9;
	st.global.f32 	[%rd11], %f6;
$L__BB0_4:
	ret;

}


// ===== COMPILED SASS (sm_100) =====

	.target	sm_100

	.elftype	@"ET_EXEC"


//--------------------- .note.nv.tkinfo           --------------------------
	.section	.note.nv.tkinfo,"",@"SHT_NOTE"
	.sectionflags	@"SHF_NOTE_NV_TKINFO"
	.tkinfo
        /*0018*/ 	.word	0x00000002
        /*0030*/ 	.string	""
        /*0030*/ 	.string	"ptxas"
        /*0030*/ 	.string	"Cuda compilation tools, release 13.0, V13.0.88"
        /*0030*/ 	.string	"Build cuda_13.0.r13.0/compiler.36424714_0"
        /*0030*/ 	.string	"-arch sm_100 -m 64 "



//--------------------- .note.nv.cuinfo           --------------------------
	.section	.note.nv.cuinfo,"",@"SHT_NOTE"
	.sectionflags	@"SHF_NOTE_NV_CUINFO"
        /*0018*/ 	.short	0x0002
        /*001a*/ 	.short	0x0064
        /*001c*/ 	.short	0x0082
	.zero		2


//--------------------- .nv.info                  --------------------------
	.section	.nv.info,"",@"SHT_CUDA_INFO"
	.align	4


	//----- nvinfo : EIATTR_REGCOUNT
	.align		4
        /*0000*/ 	.byte	0x04, 0x2f
        /*0002*/ 	.short	(.L_1 - .L_0)
	.align		4
.L_0:
        /*0004*/ 	.word	index@(_Z13singQubitGatePKfPfS0_ii)
        /*0008*/ 	.word	0x0000000e


	//----- nvinfo : EIATTR_FRAME_SIZE
	.align		4
.L_1:
        /*000c*/ 	.byte	0x04, 0x11
        /*000e*/ 	.short	(.L_3 - .L_2)
	.align		4
.L_2:
        /*0010*/ 	.word	index@(_Z13singQubitGatePKfPfS0_ii)
        /*0014*/ 	.word	0x00000000


	//----- nvinfo : EIATTR_MIN_STACK_SIZE
	.align		4
.L_3:
        /*0018*/ 	.byte	0x04, 0x12
        /*001a*/ 	.short	(.L_5 - .L_4)
	.align		4
.L_4:
        /*001c*/ 	.word	index@(_Z13singQubitGatePKfPfS0_ii)
        /*0020*/ 	.word	0x00000000
.L_5:


//--------------------- .nv.compat                --------------------------
	.section	.nv.compat,"",@"SHT_CUDA_COMPAT_INFO"
	.align	4
        /*0000*/ 	.byte	0x02, 0x09, 0x00, 0x00, 0x02, 0x02, 0x01, 0x00, 0x02, 0x05, 0x05, 0x00, 0x03, 0x07, 0x01, 0x01
        /*0010*/ 	.byte	0x02, 0x03, 0x00, 0x00, 0x02, 0x06, 0x01, 0x00, 0x04, 0x0b, 0x08, 0x00, 0x09, 0x00, 0x00, 0x00
        /*0020*/ 	.byte	0x00, 0x00, 0x00, 0x00


//--------------------- .nv.info._Z13singQubitGatePKfPfS0_ii --------------------------
	.section	.nv.info._Z13singQubitGatePKfPfS0_ii,"",@"SHT_CUDA_INFO"
	.sectionflags	@""
	.align	4


	//----- nvinfo : EIATTR_CUDA_API_VERSION
	.align		4
        /*0000*/ 	.byte	0x04, 0x37
        /*0002*/ 	.short	(.L_7 - .L_6)
.L_6:
        /*0004*/ 	.word	0x00000082


	//----- nvinfo : EIATTR_KPARAM_INFO
	.align		4
.L_7:
        /*0008*/ 	.byte	0x04, 0x17
        /*000a*/ 	.short	(.L_9 - .L_8)
.L_8:
        /*000c*/ 	.word	0x00000000
        /*0010*/ 	.short	0x0004
        /*0012*/ 	.short	0x001c
        /*0014*/ 	.byte	0x00, 0xf0, 0x11, 0x00


	//----- nvinfo : EIATTR_KPARAM_INFO
	.align		4
.L_9:
        /*0018*/ 	.byte	0x04, 0x17
        /*001a*/ 	.short	(.L_11 - .L_10)
.L_10:
        /*001c*/ 	.word	0x00000000
        /*0020*/ 	.short	0x0003
        /*0022*/ 	.short	0x0018
        /*0024*/ 	.byte	0x00, 0xf0, 0x11, 0x00


	//----- nvinfo : EIATTR_KPARAM_INFO
	.align		4
.L_11:
        /*0028*/ 	.byte	0x04, 0x17
        /*002a*/ 	.short	(.L_13 - .L_12)
.L_12:
        /*002c*/ 	.word	0x00000000
        /*0030*/ 	.short	0x0002
        /*0032*/ 	.short	0x0010
        /*0034*/ 	.byte	0x00, 0xf5, 0x21, 0x00


	//----- nvinfo : EIATTR_KPARAM_INFO
	.align		4
.L_13:
        /*0038*/ 	.byte	0x04, 0x17
        /*003a*/ 	.short	(.L_15 - .L_14)
.L_14:
        /*003c*/ 	.word	0x00000000
        /*0040*/ 	.short	0x0001
        /*0042*/ 	.short	0x0008
        /*0044*/ 	.byte	0x00, 0xf5, 0x21, 0x00


	//----- nvinfo : EIATTR_KPARAM_INFO
	.align		4
.L_15:
        /*0048*/ 	.byte	0x04, 0x17
        /*004a*/ 	.short	(.L_17 - .L_16)
.L_16:
        /*004c*/ 	.word	0x00000000
        /*0050*/ 	.short	0x0000
        /*0052*/ 	.short	0x0000
        /*0054*/ 	.byte	0x00, 0xf5, 0x21, 0x00


	//----- nvinfo : EIATTR_SPARSE_MMA_MASK
	.align		4
.L_17:
        /*0058*/ 	.byte	0x03, 0x50
        /*005a*/ 	.short	0x0000


	//----- nvinfo : EIATTR_MAXREG_COUNT
	.align		4
        /*005c*/ 	.byte	0x03, 0x1b
        /*005e*/ 	.short	0x00ff


	//----- nvinfo : EIATTR_MERCURY_ISA_VERSION
	.align		4
        /*0060*/ 	.byte	0x03, 0x5f
        /*0062*/ 	.short	0x0101


	//----- nvinfo : EIATTR_VRC_CTA_INIT_COUNT
	.align		4
        /*0064*/ 	.byte	0x02, 0x4a
	.zero		1
	.zero		1


	//----- nvinfo : EIATTR_EXIT_INSTR_OFFSETS
	.align		4
        /*0068*/ 	.byte	0x04, 0x1c
        /*006a*/ 	.short	(.L_19 - .L_18)


	//   ....[0]....
.L_18:
        /*006c*/ 	.word	0x00000070


	//   ....[1]....
        /*0070*/ 	.word	0x000001c0


	//   ....[2]....
        /*0074*/ 	.word	0x000002b0


	//----- nvinfo : EIATTR_CRS_STACK_SIZE
	.align		4
.L_19:
        /*0078*/ 	.byte	0x04, 0x1e
        /*007a*/ 	.short	(.L_21 - .L_20)
.L_20:
        /*007c*/ 	.word	0x00000000


	//----- nvinfo : EIATTR_CBANK_PARAM_SIZE
	.align		4
.L_21:
        /*0080*/ 	.byte	0x03, 0x19
        /*0082*/ 	.short	0x0020


	//----- nvinfo : EIATTR_PARAM_CBANK
	.align		4
        /*0084*/ 	.byte	0x04, 0x0a
        /*0086*/ 	.short	(.L_23 - .L_22)
	.align		4
.L_22:
        /*0088*/ 	.word	index@(.nv.constant0._Z13singQubitGatePKfPfS0_ii)
        /*008c*/ 	.short	0x0380
        /*008e*/ 	.short	0x0020


	//----- nvinfo : EIATTR_SW_WAR
	.align		4
.L_23:
        /*0090*/ 	.byte	0x04, 0x36
        /*0092*/ 	.short	(.L_25 - .L_24)
.L_24:
        /*0094*/ 	.word	0x00000008
.L_25:


//--------------------- .nv.callgraph             --------------------------
	.section	.nv.callgraph,"",@"SHT_CUDA_CALLGRAPH"
	.align	4
	.sectionentsize	8
	.align		4
        /*0000*/ 	.word	0x00000000
	.align		4
        /*0004*/ 	.word	0xffffffff
	.align		4
        /*0008*/ 	.word	0x00000000
	.align		4
        /*000c*/ 	.word	0xfffffffe
	.align		4
        /*0010*/ 	.word	0x00000000
	.align		4
        /*0014*/ 	.word	0xfffffffd
	.align		4
        /*0018*/ 	.word	0x00000000
	.align		4
        /*001c*/ 	.word	0xfffffffc


//--------------------- .text._Z13singQubitGatePKfPfS0_ii --------------------------
	.section	.text._Z13singQubitGatePKfPfS0_ii,"ax",@progbits
	.align	128
        .global         _Z13singQubitGatePKfPfS0_ii
        .type           _Z13singQubitGatePKfPfS0_ii,@function
        .size           _Z13singQubitGatePKfPfS0_ii,(.L_x_2 - _Z13singQubitGatePKfPfS0_ii)
        .other          _Z13singQubitGatePKfPfS0_ii,@"STO_CUDA_ENTRY STV_DEFAULT"
_Z13singQubitGatePKfPfS0_ii:
.text._Z13singQubitGatePKfPfS0_ii:
[----:B------:R-:W-:Y:S01]  /*0000*/  LDC R1, c[0x0][0x37c] ;  /* 0x0000df00ff017b82 */ /* 0x000fe20000000800 */
[----:B------:R-:W0:Y:S01]  /*0010*/  S2R R0, SR_CTAID.X ;  /* 0x0000000000007919 */ /* 0x000e220000002500 */
[----:B------:R-:W0:Y:S01]  /*0020*/  LDCU UR4, c[0x0][0x360] ;  /* 0x00006c00ff0477ac */ /* 0x000e220008000800 */
[----:B------:R-:W0:Y:S01]  /*0030*/  S2R R3, SR_TID.X ;  /* 0x0000000000037919 */ /* 0x000e220000002100 */
[----:B------:R-:W1:Y:S01]  /*0040*/  LDCU UR5, c[0x0][0x39c] ;  /* 0x00007380ff0577ac */ /* 0x000e620008000800 */
[----:B0-----:R-:W-:-:S05]  /*0050*/  IMAD R0, R0, UR4, R3 ;  /* 0x0000000400007c24 */ /* 0x001fca000f8e0203 */
[----:B-1----:R-:W-:-:S13]  /*0060*/  ISETP.GE.AND P0, PT, R0, UR5, PT ;  /* 0x0000000500007c0c */ /* 0x002fda000bf06270 */
[----:B------:R-:W-:Y:S05]  /*0070*/  @P0 EXIT ;  /* 0x000000000000094d */ /* 0x000fea0003800000 */
[----:B------:R-:W0:Y:S01]  /*0080*/  LDCU UR4, c[0x0][0x398] ;  /* 0x00007300ff0477ac */ /* 0x000e220008000800 */
[----:B------:R-:W-:Y:S01]  /*0090*/  UMOV UR5, 0x1 ;  /* 0x0000000100057882 */ /* 0x000fe20000000000 */
[----:B------:R-:W1:Y:S01]  /*00a0*/  LDCU.64 UR6, c[0x0][0x358] ;  /* 0x00006b00ff0677ac */ /* 0x000e620008000a00 */
[----:B0-----:R-:W-:-:S06]  /*00b0*/  USHF.L.U32 UR4, UR5, UR4, URZ ;  /* 0x0000000405047299 */ /* 0x001fcc00080006ff */
[----:B------:R-:W-:-:S13]  /*00c0*/  LOP3.LUT P0, RZ, R0, UR4, RZ, 0xc0, !PT ;  /* 0x0000000400ff7c12 */ /* 0x000fda000f80c0ff */
[----:B-1----:R-:W-:Y:S05]  /*00d0*/  @P0 BRA `(.L_x_0) ;  /* 0x00000000003c0947 */ /* 0x002fea0003800000 */
[----:B------:R-:W0:Y:S01]  /*00e0*/  LDC.64 R4, c[0x0][0x380] ;  /* 0x0000e000ff047b82 */ /* 0x000e220000000a00 */
[----:B------:R-:W-:-:S07]  /*00f0*/  LOP3.LUT R7, R0, UR4, RZ, 0xfc, !PT ;  /* 0x0000000400077c12 */ /* 0x000fce000f8efcff */
[----:B------:R-:W1:Y:S08]  /*0100*/  LDC.64 R2, c[0x0][0x390] ;  /* 0x0000e400ff027b82 */ /* 0x000e700000000a00 */
[----:B------:R-:W2:Y:S01]  /*0110*/  LDC.64 R8, c[0x0][0x388] ;  /* 0x0000e200ff087b82 */ /* 0x000ea20000000a00 */
[----:B0-----:R-:W-:-:S04]  /*0120*/  IMAD.WIDE R6, R7, 0x4, R4 ;  /* 0x0000000407067825 */ /* 0x001fc800078e0204 */
[C---:B------:R-:W-:Y:S02]  /*0130*/  IMAD.WIDE R4, R0.reuse, 0x4, R4 ;  /* 0x0000000400047825 */ /* 0x040fe400078e0204 */
[----:B------:R-:W3:Y:S04]  /*0140*/  LDG.E R6, desc[UR6][R6.64] ;  /* 0x0000000606067981 */ /* 0x000ee8000c1e1900 */
[----:B-1----:R-:W3:Y:S04]  /*0150*/  LDG.E R11, desc[UR6][R2.64+0x4] ;  /* 0x00000406020b7981 */ /* 0x002ee8000c1e1900 */
[----:B------:R-:W4:Y:S04]  /*0160*/  LDG.E R5, desc[UR6][R4.64] ;  /* 0x0000000604057981 */ /* 0x000f28000c1e1900 */
[----:B------:R-:W4:Y:S01]  /*0170*/  LDG.E R10, desc[UR6][R2.64] ;  /* 0x00000006020a7981 */ /* 0x000f22000c1e1900 */
[----:B--2---:R-:W-:-:S04]  /*0180*/  IMAD.WIDE R8, R0, 0x4, R8 ;  /* 0x0000000400087825 */ /* 0x004fc800078e0208 */
[----:B---3--:R-:W-:-:S04]  /*0190*/  FMUL R11, R11, R6 ;  /* 0x000000060b0b7220 */ /* 0x008fc80000400000 */
[----:B----4-:R-:W-:-:S05]  /*01a0*/  FFMA R11, R10, R5, R11 ;  /* 0x000000050a0b7223 */ /* 0x010fca000000000b */
[----:B------:R-:W-:Y:S01]  /*01b0*/  STG.E desc[UR6][R8.64], R11 ;  /* 0x0000000b08007986 */ /* 0x000fe2000c101906 */
[----:B------:R-:W-:Y:S05]  /*01c0*/  EXIT ;  /* 0x000000000000794d */ /* 0x000fea0003800000 */
.L_x_0:
[----:B------:R-:W0:Y:S01]  /*01d0*/  LDC.64 R2, c[0x0][0x380] ;  /* 0x0000e000ff027b82 */ /* 0x000e220000000a00 */
[----:B------:R-:W-:-:S07]  /*01e0*/  LOP3.LUT R9, R0, UR4, RZ, 0x30, !PT ;  /* 0x0000000400097c12 */ /* 0x000fce000f8e30ff */
[----:B------:R-:W1:Y:S01]  /*01f0*/  LDC.64 R4, c[0x0][0x390] ;  /* 0x0000e400ff047b82 */ /* 0x000e620000000a00 */
[----:B0-----:R-:W-:-:S04]  /*0200*/  IMAD.WIDE R6, R0, 0x4, R2 ;  /* 0x0000000400067825 */ /* 0x001fc800078e0202 */
[----:B------:R-:W-:Y:S02]  /*0210*/  IMAD.WIDE R2, R9, 0x4, R2 ;  /* 0x0000000409027825 */ /* 0x000fe400078e0202 */
[----:B------:R-:W2:Y:S01]  /*0220*/  LDG.E R6, desc[UR6][R6.64] ;  /* 0x0000000606067981 */ /* 0x000ea2000c1e1900 */
[----:B------:R-:W0:Y:S03]  /*0230*/  LDC.64 R8, c[0x0][0x388] ;  /* 0x0000e200ff087b82 */ /* 0x000e260000000a00 */
[----:B-1----:R-:W2:Y:S04]  /*0240*/  LDG.E R11, desc[UR6][R4.64+0xc] ;  /* 0x00000c06040b7981 */ /* 0x002ea8000c1e1900 */
[----:B------:R-:W3:Y:S04]  /*0250*/  LDG.E R3, desc[UR6][R2.64] ;  /* 0x0000000602037981 */ /* 0x000ee8000c1e1900 */
[----:B------:R-:W3:Y:S01]  /*0260*/  LDG.E R10, desc[UR6][R4.64+0x8] ;  /* 0x00000806040a7981 */ /* 0x000ee2000c1e1900 */
[----:B0-----:R-:W-:-:S04]  /*0270*/  IMAD.WIDE R8, R0, 0x4, R8 ;  /* 0x0000000400087825 */ /* 0x001fc800078e0208 */
[----:B--2---:R-:W-:-:S04]  /*0280*/  FMUL R11, R11, R6 ;  /* 0x000000060b0b7220 */ /* 0x004fc80000400000 */
[----:B---3--:R-:W-:-:S05]  /*0290*/  FFMA R11, R10, R3, R11 ;  /* 0x000000030a0b7223 */ /* 0x008fca000000000b */
[----:B------:R-:W-:Y:S01]  /*02a0*/  STG.E desc[UR6][R8.64], R11 ;  /* 0x0000000b08007986 */ /* 0x000fe2000c101906 */
[----:B------:R-:W-:Y:S05]  /*02b0*/  EXIT ;  /* 0x000000000000794d */ /* 0x000fea0003800000 */
.L_x_1:
[----:B------:R-:W-:-:S00]  /*02c0*/  BRA `(.L_x_1) ;  /* 0xfffffffc00fc7947 */ /* 0x000fc0000383ffff */
[----:B------:R-:W-:-:S00]  /*02d0*/  NOP ;  /* 0x0000000000007918 */ /* 0x000fc00000000000 */
        /* <DEDUP_REMOVED lines=10> */
.L_x_2:


//--------------------- .nv.shared.reserved.0     --------------------------
	.section	.nv.shared.reserved.0,"aw",@nobits
	.weak		__nv_reservedSMEM_offset_0_alias
	.size		__nv_reservedSMEM_offset_0_alias, 0, 64
	.other		__nv_reservedSMEM_offset_0_alias,@"STO_CUDA_RESERVED_SHARED STV_DEFAULT"
__nv_reservedSMEM_offset_0_alias:
	.zero		0
	.zero		64


//--------------------- .nv.constant0._Z13singQubitGatePKfPfS0_ii --------------------------
	.section	.nv.constant0._Z13singQubitGatePKfPfS0_ii,"a",@progbits
	.sectionflags	@""
	.align	4
.nv.constant0._Z13singQubitGatePKfPfS0_ii:
	.zero		928


//--------------------- SYMBOLS --------------------------

	.type		.nv.reservedSmem.offset0,@object
	.size		.nv.reservedSmem.offset0,0x4
